//
// Generated by NVIDIA NVVM Compiler
//
// Compiler Build ID: CL-36424714
// Cuda compilation tools, release 13.0, V13.0.88
// Based on NVVM 20.0.0
//

.version 9.0
.target sm_100
.address_size 64

	// .globl	_Z2FDPfS_iif

.visible .entry _Z2FDPfS_iif(
	.param .u64 .ptr .align 1 _Z2FDPfS_iif_param_0,
	.param .u64 .ptr .align 1 _Z2FDPfS_iif_param_1,
	.param .u32 _Z2FDPfS_iif_param_2,
	.param .u32 _Z2FDPfS_iif_param_3,
	.param .f32 _Z2FDPfS_iif_param_4
)
{
	.reg .pred 	%p<4>;
	.reg .b32 	%r<12>;
	.reg .b32 	%f<11>;
	.reg .b64 	%rd<11>;

	ld.param.u64 	%rd1, [_Z2FDPfS_iif_param_0];
	ld.param.u64 	%rd2, [_Z2FDPfS_iif_param_1];
	ld.param.u32 	%r3, [_Z2FDPfS_iif_param_2];
	ld.param.u32 	%r4, [_Z2FDPfS_iif_param_3];
	ld.param.f32 	%f1, [_Z2FDPfS_iif_param_4];
	mov.u32 	%r6, %ctaid.x;
	mov.u32 	%r7, %ntid.x;
	mov.u32 	%r8, %tid.x;
	mad.lo.s32 	%r1, %r6, %r7, %r8;
	add.s32 	%r9, %r3, %r1;
	setp.lt.s32 	%p1, %r9, 1;
	add.s32 	%r10, %r4, -1;
	setp.ge.s32 	%p2, %r9, %r10;
	or.pred  	%p3, %p1, %p2;
	@%p3 bra 	$L__BB0_2;
	cvta.to.global.u64 	%rd3, %rd1;
	cvta.to.global.u64 	%rd4, %rd2;
	add.s32 	%r11, %r9, -1;
	mul.wide.u32 	%rd5, %r11, 4;
	add.s64 	%rd6, %rd3, %rd5;
	ld.global.f32 	%f2, [%rd6];
	add.f32 	%f3, %f1, %f1;
	mov.f32 	%f4, 0f3F800000;
	sub.f32 	%f5, %f4, %f3;
	mul.wide.u32 	%rd7, %r9, 4;
	add.s64 	%rd8, %rd3, %rd7;
	ld.global.f32 	%f6, [%rd8];
	mul.f32 	%f7, %f5, %f6;
	fma.rn.f32 	%f8, %f1, %f2, %f7;
	ld.global.f32 	%f9, [%rd8+4];
	fma.rn.f32 	%f10, %f1, %f9, %f8;
	mul.wide.s32 	%rd9, %r1, 4;
	add.s64 	%rd10, %rd4, %rd9;
	st.global.f32 	[%rd10], %f10;
$L__BB0_2:
	ret;

}


// ===== COMPILED SASS (sm_100) =====

	.target	sm_100

	.elftype	@"ET_EXEC"


//--------------------- .note.nv.tkinfo           --------------------------
	.section	.note.nv.tkinfo,"",@"SHT_NOTE"
	.sectionflags	@"SHF_NOTE_NV_TKINFO"
	.tkinfo
        /*0018*/ 	.word	0x00000002
        /*0030*/ 	.string	""
        /*0030*/ 	.string	"ptxas"
        /*0030*/ 	.string	"Cuda compilation tools, release 13.0, V13.0.88"
        /*0030*/ 	.string	"Build cuda_13.0.r13.0/compiler.36424714_0"
        /*0030*/ 	.string	"-arch sm_100 -m 64 "



//--------------------- .note.nv.cuinfo           --------------------------
	.section	.note.nv.cuinfo,"",@"SHT_NOTE"
	.sectionflags	@"SHF_NOTE_NV_CUINFO"
        /*0018*/ 	.short	0x0002
        /*001a*/ 	.short	0x0064
        /*001c*/ 	.short	0x0082
	.zero		2


//--------------------- .nv.info                  --------------------------
	.section	.nv.info,"",@"SHT_CUDA_INFO"
	.align	4


	//----- nvinfo : EIATTR_REGCOUNT
	.align		4
        /*0000*/ 	.byte	0x04, 0x2f
        /*0002*/ 	.short	(.L_1 - .L_0)
	.align		4
.L_0:
        /*0004*/ 	.word	index@(_Z2FDPfS_iif)
        /*0008*/ 	.word	0x0000000e


	//----- nvinfo : EIATTR_FRAME_SIZE
	.align		4
.L_1:
        /*000c*/ 	.byte	0x04, 0x11
        /*000e*/ 	.short	(.L_3 - .L_2)
	.align		4
.L_2:
        /*0010*/ 	.word	index@(_Z2FDPfS_iif)
        /*0014*/ 	.word	0x00000000


	//----- nvinfo : EIATTR_MIN_STACK_SIZE
	.align		4
.L_3:
        /*0018*/ 	.byte	0x04, 0x12
        /*001a*/ 	.short	(.L_5 - .L_4)
	.align		4
.L_4:
        /*001c*/ 	.word	index@(_Z2FDPfS_iif)
        /*0020*/ 	.word	0x00000000
.L_5:


//--------------------- .nv.compat                --------------------------
	.section	.nv.compat,"",@"SHT_CUDA_COMPAT_INFO"
	.align	4
        /*0000*/ 	.byte	0x02, 0x09, 0x00, 0x00, 0x02, 0x02, 0x01, 0x00, 0x02, 0x05, 0x05, 0x00, 0x03, 0x07, 0x01, 0x01
        /*0010*/ 	.byte	0x02, 0x03, 0x00, 0x00, 0x02, 0x06, 0x01, 0x00, 0x04, 0x0b, 0x08, 0x00, 0x09, 0x00, 0x00, 0x00
        /*0020*/ 	.byte	0x00, 0x00, 0x00, 0x00


//--------------------- .nv.info._Z2FDPfS_iif     --------------------------
	.section	.nv.info._Z2FDPfS_iif,"",@"SHT_CUDA_INFO"
	.sectionflags	@""
	.align	4


	//----- nvinfo : EIATTR_CUDA_API_VERSION
	.align		4
        /*0000*/ 	.byte	0x04, 0x37
        /*0002*/ 	.short	(.L_7 - .L_6)
.L_6:
        /*0004*/ 	.word	0x00000082


	//----- nvinfo : EIATTR_KPARAM_INFO
	.align		4
.L_7:
        /*0008*/ 	.byte	0x04, 0x17
        /*000a*/ 	.short	(.L_9 - .L_8)
.L_8:
        /*000c*/ 	.word	0x00000000
        /*0010*/ 	.short	0x0004
        /*0012*/ 	.short	0x0018
        /*0014*/ 	.byte	0x00, 0xf0, 0x11, 0x00


	//----- nvinfo : EIATTR_KPARAM_INFO
	.align		4
.L_9:
        /*0018*/ 	.byte	0x04, 0x17
        /*001a*/ 	.short	(.L_11 - .L_10)
.L_10:
        /*001c*/ 	.word	0x00000000
        /*0020*/ 	.short	0x0003
        /*0022*/ 	.short	0x0014
        /*0024*/ 	.byte	0x00, 0xf0, 0x11, 0x00


	//----- nvinfo : EIATTR_KPARAM_INFO
	.align		4
.L_11:
        /*0028*/ 	.byte	0x04, 0x17
        /*002a*/ 	.short	(.L_13 - .L_12)
.L_12:
        /*002c*/ 	.word	0x00000000
        /*0030*/ 	.short	0x0002
        /*0032*/ 	.short	0x0010
        /*0034*/ 	.byte	0x00, 0xf0, 0x11, 0x00


	//----- nvinfo : EIATTR_KPARAM_INFO
	.align		4
.L_13:
        /*0038*/ 	.byte	0x04, 0x17
        /*003a*/ 	.short	(.L_15 - .L_14)
.L_14:
        /*003c*/ 	.word	0x00000000
        /*0040*/ 	.short	0x0001
        /*0042*/ 	.short	0x0008
        /*0044*/ 	.byte	0x00, 0xf5, 0x21, 0x00


	//----- nvinfo : EIATTR_KPARAM_INFO
	.align		4
.L_15:
        /*0048*/ 	.byte	0x04, 0x17
        /*004a*/ 	.short	(.L_17 - .L_16)
.L_16:
        /*004c*/ 	.word	0x00000000
        /*0050*/ 	.short	0x0000
        /*0052*/ 	.short	0x0000
        /*0054*/ 	.byte	0x00, 0xf5, 0x21, 0x00


	//----- nvinfo : EIATTR_SPARSE_MMA_MASK
	.align		4
.L_17:
        /*0058*/ 	.byte	0x03, 0x50
        /*005a*/ 	.short	0x0000


	//----- nvinfo : EIATTR_MAXREG_COUNT
	.align		4
        /*005c*/ 	.byte	0x03, 0x1b
        /*005e*/ 	.short	0x00ff


	//----- nvinfo : EIATTR_MERCURY_ISA_VERSION
	.align		4
        /*0060*/ 	.byte	0x03, 0x5f
        /*0062*/ 	.short	0x0101


	//----- nvinfo : EIATTR_VRC_CTA_INIT_COUNT
	.align		4
        /*0064*/ 	.byte	0x02, 0x4a
	.zero		1
	.zero		1


	//----- nvinfo : EIATTR_EXIT_INSTR_OFFSETS
	.align		4
        /*0068*/ 	.byte	0x04, 0x1c
        /*006a*/ 	.short	(.L_19 - .L_18)


	//   ....[0]....
.L_18:
        /*006c*/ 	.word	0x000000a0


	//   ....[1]....
        /*0070*/ 	.word	0x000001c0


	//----- nvinfo : EIATTR_CBANK_PARAM_SIZE
	.align		4
.L_19:
        /*0074*/ 	.byte	0x03, 0x19
        /*0076*/ 	.short	0x001c


	//----- nvinfo : EIATTR_PARAM_CBANK
	.align		4
        /*0078*/ 	.byte	0x04, 0x0a
        /*007a*/ 	.short	(.L_21 - .L_20)
	.align		4
.L_20:
        /*007c*/ 	.word	index@(.nv.constant0._Z2FDPfS_iif)
        /*0080*/ 	.short	0x0380
        /*0082*/ 	.short	0x001c


	//----- nvinfo : EIATTR_SW_WAR
	.align		4
.L_21:
        /*0084*/ 	.byte	0x04, 0x36
        /*0086*/ 	.short	(.L_23 - .L_22)
.L_22:
        /*0088*/ 	.word	0x00000008
.L_23:


//--------------------- .nv.callgraph             --------------------------
	.section	.nv.callgraph,"",@"SHT_CUDA_CALLGRAPH"
	.align	4
	.sectionentsize	8
	.align		4
        /*0000*/ 	.word	0x00000000
	.align		4
        /*0004*/ 	.word	0xffffffff
	.align		4
        /*0008*/ 	.word	0x00000000
	.align		4
        /*000c*/ 	.word	0xfffffffe
	.align		4
        /*0010*/ 	.word	0x00000000
	.align		4
        /*0014*/ 	.word	0xfffffffd
	.align		4
        /*0018*/ 	.word	0x00000000
	.align		4
        /*001c*/ 	.word	0xfffffffc


//--------------------- .text._Z2FDPfS_iif        --------------------------
	.section	.text._Z2FDPfS_iif,"ax",@progbits
	.align	128
        .global         _Z2FDPfS_iif
        .type           _Z2FDPfS_iif,@function
        .size           _Z2FDPfS_iif,(.L_x_1 - _Z2FDPfS_iif)
        .other          _Z2FDPfS_iif,@"STO_CUDA_ENTRY STV_DEFAULT"
_Z2FDPfS_iif:
.text._Z2FDPfS_iif:
[----:B------:R-:W-:Y:S01]  /*0000*/  LDC R1, c[0x0][0x37c] ;  /* 0x0000df00ff017b82 */ /* 0x000fe20000000800 */
[----:B------:R-:W0:Y:S07]  /*0010*/  S2R R0, SR_TID.X ;  /* 0x0000000000007919 */ /* 0x000e2e0000002100 */
[----:B------:R-:W0:Y:S01]  /*0020*/  S2UR UR4, SR_CTAID.X ;  /* 0x00000000000479c3 */ /* 0x000e220000002500 */
[----:B------:R-:W1:Y:S07]  /*0030*/  LDCU.64 UR6, c[0x0][0x390] ;  /* 0x00007200ff0677ac */ /* 0x000e6e0008000a00 */
[----:B------:R-:W0:Y:S02]  /*0040*/  LDC R9, c[0x0][0x360] ;  /* 0x0000d800ff097b82 */ /* 0x000e240000000800 */
[----:B0-----:R-:W-:Y:S01]  /*0050*/  IMAD R9, R9, UR4, R0 ;  /* 0x0000000409097c24 */ /* 0x001fe2000f8e0200 */
[----:B-1----:R-:W-:-:S04]  /*0060*/  UIADD3 UR4, UPT, UPT, UR7, -0x1, URZ ;  /* 0xffffffff07047890 */ /* 0x002fc8000fffe0ff */
[----:B------:R-:W-:-:S04]  /*0070*/  IADD3 R5, PT, PT, R9, UR6, RZ ;  /* 0x0000000609057c10 */ /* 0x000fc8000fffe0ff */
[----:B------:R-:W-:-:S04]  /*0080*/  ISETP.GE.AND P0, PT, R5, UR4, PT ;  /* 0x0000000405007c0c */ /* 0x000fc8000bf06270 */
[----:B------:R-:W-:-:S13]  /*0090*/  ISETP.LT.OR P0, PT, R5, 0x1, P0 ;  /* 0x000000010500780c */ /* 0x000fda0000701670 */
[----:B------:R-:W-:Y:S05]  /*00a0*/  @P0 EXIT ;  /* 0x000000000000094d */ /* 0x000fea0003800000 */
[----:B------:R-:W0:Y:S01]  /*00b0*/  LDC.64 R2, c[0x0][0x380] ;  /* 0x0000e000ff027b82 */ /* 0x000e220000000a00 */
[----:B------:R-:W1:Y:S01]  /*00c0*/  LDCU.64 UR4, c[0x0][0x358] ;  /* 0x00006b00ff0477ac */ /* 0x000e620008000a00 */
[----:B------:R-:W-:-:S06]  /*00d0*/  IADD3 R7, PT, PT, R5, -0x1, RZ ;  /* 0xffffffff05077810 */ /* 0x000fcc0007ffe0ff */
[----:B------:R-:W2:Y:S01]  /*00e0*/  LDC R10, c[0x0][0x398] ;  /* 0x0000e600ff0a7b82 */ /* 0x000ea20000000800 */
[----:B0-----:R-:W-:-:S04]  /*00f0*/  IMAD.WIDE.U32 R4, R5, 0x4, R2 ;  /* 0x0000000405047825 */ /* 0x001fc800078e0002 */
[----:B------:R-:W-:Y:S01]  /*0100*/  IMAD.WIDE.U32 R2, R7, 0x4, R2 ;  /* 0x0000000407027825 */ /* 0x000fe200078e0002 */
[----:B-1----:R-:W3:Y:S02]  /*0110*/  LDG.E R11, desc[UR4][R4.64] ;  /* 0x00000004040b7981 */ /* 0x002ee4000c1e1900 */
[----:B------:R-:W0:Y:S02]  /*0120*/  LDC.64 R6, c[0x0][0x388] ;  /* 0x0000e200ff067b82 */ /* 0x000e240000000a00 */
[----:B------:R-:W4:Y:S04]  /*0130*/  LDG.E R8, desc[UR4][R4.64+0x4] ;  /* 0x0000040404087981 */ /* 0x000f28000c1e1900 */
[----:B------:R-:W5:Y:S01]  /*0140*/  LDG.E R2, desc[UR4][R2.64] ;  /* 0x0000000402027981 */ /* 0x000f62000c1e1900 */
[----:B--2---:R-:W-:-:S04]  /*0150*/  FADD R0, R10, R10 ;  /* 0x0000000a0a007221 */ /* 0x004fc80000000000 */
[----:B------:R-:W-:Y:S01]  /*0160*/  FADD R0, -R0, 1 ;  /* 0x3f80000000007421 */ /* 0x000fe20000000100 */
[----:B0-----:R-:W-:-:S04]  /*0170*/  IMAD.WIDE R6, R9, 0x4, R6 ;  /* 0x0000000409067825 */ /* 0x001fc800078e0206 */
[----:B---3--:R-:W-:-:S04]  /*0180*/  FMUL R11, R0, R11 ;  /* 0x0000000b000b7220 */ /* 0x008fc80000400000 */
[----:B-----5:R-:W-:-:S04]  /*0190*/  FFMA R11, R2, R10, R11 ;  /* 0x0000000a020b7223 */ /* 0x020fc8000000000b */
[----:B----4-:R-:W-:-:S05]  /*01a0*/  FFMA R11, R8, R10, R11 ;  /* 0x0000000a080b7223 */ /* 0x010fca000000000b */
[----:B------:R-:W-:Y:S01]  /*01b0*/  STG.E desc[UR4][R6.64], R11 ;  /* 0x0000000b06007986 */ /* 0x000fe2000c101904 */
[----:B------:R-:W-:Y:S05]  /*01c0*/  EXIT ;  /* 0x000000000000794d */ /* 0x000fea0003800000 */
.L_x_0:
[----:B------:R-:W-:-:S00]  /*01d0*/  BRA `(.L_x_0) ;  /* 0xfffffffc00fc7947 */ /* 0x000fc0000383ffff */
[----:B------:R-:W-:-:S00]  /*01e0*/  NOP ;  /* 0x0000000000007918 */ /* 0x000fc00000000000 */
        /* <DEDUP_REMOVED lines=9> */
.L_x_1:


//--------------------- .nv.shared.reserved.0     --------------------------
	.section	.nv.shared.reserved.0,"aw",@nobits
	.weak		__nv_reservedSMEM_offset_0_alias
	.size		__nv_reservedSMEM_offset_0_alias, 0, 64
	.other		__nv_reservedSMEM_offset_0_alias,@"STO_CUDA_RESERVED_SHARED STV_DEFAULT"
__nv_reservedSMEM_offset_0_alias:
	.zero		0
	.zero		64


//--------------------- .nv.constant0._Z2FDPfS_iif --------------------------
	.section	.nv.constant0._Z2FDPfS_iif,"a",@progbits
	.sectionflags	@""
	.align	4
.nv.constant0._Z2FDPfS_iif:
	.zero		924


//--------------------- SYMBOLS --------------------------

	.type		.nv.reservedSmem.offset0,@object
	.size		.nv.reservedSmem.offset0,0x4
